//
// Generated by NVIDIA NVVM Compiler
//
// Compiler Build ID: CL-36424714
// Cuda compilation tools, release 13.0, V13.0.88
// Based on NVVM 20.0.0
//

.version 9.0
.target sm_100
.address_size 64

	// .globl	_Z10kernelTestPf

.visible .entry _Z10kernelTestPf(
	.param .u64 .ptr .align 1 _Z10kernelTestPf_param_0
)
{
	.reg .b32 	%r<6>;
	.reg .b32 	%f<2>;
	.reg .b64 	%rd<5>;

	ld.param.u64 	%rd1, [_Z10kernelTestPf_param_0];
	cvta.to.global.u64 	%rd2, %rd1;
	mov.u32 	%r1, %ntid.y;
	mov.u32 	%r2, %tid.x;
	mov.u32 	%r3, %tid.y;
	mad.lo.s32 	%r4, %r1, %r2, %r3;
	add.s32 	%r5, %r4, 1;
	cvt.rn.f32.u32 	%f1, %r5;
	mul.wide.u32 	%rd3, %r4, 4;
	add.s64 	%rd4, %rd2, %rd3;
	st.global.f32 	[%rd4], %f1;
	ret;

}


// ===== COMPILED SASS (sm_100) =====

	.target	sm_100

	.elftype	@"ET_EXEC"


//--------------------- .note.nv.tkinfo           --------------------------
	.section	.note.nv.tkinfo,"",@"SHT_NOTE"
	.sectionflags	@"SHF_NOTE_NV_TKINFO"
	.tkinfo
        /*0018*/ 	.word	0x00000002
        /*0030*/ 	.string	""
        /*0030*/ 	.string	"ptxas"
        /*0030*/ 	.string	"Cuda compilation tools, release 13.0, V13.0.88"
        /*0030*/ 	.string	"Build cuda_13.0.r13.0/compiler.36424714_0"
        /*0030*/ 	.string	"-arch sm_100 -m 64 "



//--------------------- .note.nv.cuinfo           --------------------------
	.section	.note.nv.cuinfo,"",@"SHT_NOTE"
	.sectionflags	@"SHF_NOTE_NV_CUINFO"
        /*0018*/ 	.short	0x0002
        /*001a*/ 	.short	0x0064
        /*001c*/ 	.short	0x0082
	.zero		2


//--------------------- .nv.info                  --------------------------
	.section	.nv.info,"",@"SHT_CUDA_INFO"
	.align	4


	//----- nvinfo : EIATTR_REGCOUNT
	.align		4
        /*0000*/ 	.byte	0x04, 0x2f
        /*0002*/ 	.short	(.L_1 - .L_0)
	.align		4
.L_0:
        /*0004*/ 	.word	index@(_Z10kernelTestPf)
        /*0008*/ 	.word	0x00000008


	//----- nvinfo : EIATTR_FRAME_SIZE
	.align		4
.L_1:
        /*000c*/ 	.byte	0x04, 0x11
        /*000e*/ 	.short	(.L_3 - .L_2)
	.align		4
.L_2:
        /*0010*/ 	.word	index@(_Z10kernelTestPf)
        /*0014*/ 	.word	0x00000000


	//----- nvinfo : EIATTR_MIN_STACK_SIZE
	.align		4
.L_3:
        /*0018*/ 	.byte	0x04, 0x12
        /*001a*/ 	.short	(.L_5 - .L_4)
	.align		4
.L_4:
        /*001c*/ 	.word	index@(_Z10kernelTestPf)
        /*0020*/ 	.word	0x00000000
.L_5:


//--------------------- .nv.compat                --------------------------
	.section	.nv.compat,"",@"SHT_CUDA_COMPAT_INFO"
	.align	4
        /*0000*/ 	.byte	0x02, 0x09, 0x00, 0x00, 0x02, 0x02, 0x01, 0x00, 0x02, 0x05, 0x05, 0x00, 0x03, 0x07, 0x01, 0x01
        /*0010*/ 	.byte	0x02, 0x03, 0x00, 0x00, 0x02, 0x06, 0x01, 0x00, 0x04, 0x0b, 0x08, 0x00, 0x09, 0x00, 0x00, 0x00
        /*0020*/ 	.byte	0x00, 0x00, 0x00, 0x00


//--------------------- .nv.info._Z10kernelTestPf --------------------------
	.section	.nv.info._Z10kernelTestPf,"",@"SHT_CUDA_INFO"
	.sectionflags	@""
	.align	4


	//----- nvinfo : EIATTR_CUDA_API_VERSION
	.align		4
        /*0000*/ 	.byte	0x04, 0x37
        /*0002*/ 	.short	(.L_7 - .L_6)
.L_6:
        /*0004*/ 	.word	0x00000082


	//----- nvinfo : EIATTR_KPARAM_INFO
	.align		4
.L_7:
        /*0008*/ 	.byte	0x04, 0x17
        /*000a*/ 	.short	(.L_9 - .L_8)
.L_8:
        /*000c*/ 	.word	0x00000000
        /*0010*/ 	.short	0x0000
        /*0012*/ 	.short	0x0000
        /*0014*/ 	.byte	0x00, 0xf5, 0x21, 0x00


	//----- nvinfo : EIATTR_SPARSE_MMA_MASK
	.align		4
.L_9:
        /*0018*/ 	.byte	0x03, 0x50
        /*001a*/ 	.short	0x0000


	//----- nvinfo : EIATTR_MAXREG_COUNT
	.align		4
        /*001c*/ 	.byte	0x03, 0x1b
        /*001e*/ 	.short	0x00ff


	//----- nvinfo : EIATTR_MERCURY_ISA_VERSION
	.align		4
        /*0020*/ 	.byte	0x03, 0x5f
        /*0022*/ 	.short	0x0101


	//----- nvinfo : EIATTR_VRC_CTA_INIT_COUNT
	.align		4
        /*0024*/ 	.byte	0x02, 0x4a
	.zero		1
	.zero		1


	//----- nvinfo : EIATTR_EXIT_INSTR_OFFSETS
	.align		4
        /*0028*/ 	.byte	0x04, 0x1c
        /*002a*/ 	.short	(.L_11 - .L_10)


	//   ....[0]....
.L_10:
        /*002c*/ 	.word	0x000000b0


	//----- nvinfo : EIATTR_CBANK_PARAM_SIZE
	.align		4
.L_11:
        /*0030*/ 	.byte	0x03, 0x19
        /*0032*/ 	.short	0x0008


	//----- nvinfo : EIATTR_PARAM_CBANK
	.align		4
        /*0034*/ 	.byte	0x04, 0x0a
        /*0036*/ 	.short	(.L_13 - .L_12)
	.align		4
.L_12:
        /*0038*/ 	.word	index@(.nv.constant0._Z10kernelTestPf)
        /*003c*/ 	.short	0x0380
        /*003e*/ 	.short	0x0008


	//----- nvinfo : EIATTR_SW_WAR
	.align		4
.L_13:
        /*0040*/ 	.byte	0x04, 0x36
        /*0042*/ 	.short	(.L_15 - .L_14)
.L_14:
        /*0044*/ 	.word	0x00000008
.L_15:


//--------------------- .nv.callgraph             --------------------------
	.section	.nv.callgraph,"",@"SHT_CUDA_CALLGRAPH"
	.align	4
	.sectionentsize	8
	.align		4
        /*0000*/ 	.word	0x00000000
	.align		4
        /*0004*/ 	.word	0xffffffff
	.align		4
        /*0008*/ 	.word	0x00000000
	.align		4
        /*000c*/ 	.word	0xfffffffe
	.align		4
        /*0010*/ 	.word	0x00000000
	.align		4
        /*0014*/ 	.word	0xfffffffd
	.align		4
        /*0018*/ 	.word	0x00000000
	.align		4
        /*001c*/ 	.word	0xfffffffc


//--------------------- .text._Z10kernelTestPf    --------------------------
	.section	.text._Z10kernelTestPf,"ax",@progbits
	.align	128
        .global         _Z10kernelTestPf
        .type           _Z10kernelTestPf,@function
        .size           _Z10kernelTestPf,(.L_x_1 - _Z10kernelTestPf)
        .other          _Z10kernelTestPf,@"STO_CUDA_ENTRY STV_DEFAULT"
_Z10kernelTestPf:
.text._Z10kernelTestPf:
[----:B------:R-:W-:Y:S01]  /*0000*/  LDC R1, c[0x0][0x37c] ;  /* 0x0000df00ff017b82 */ /* 0x000fe20000000800 */
[----:B------:R-:W0:Y:S01]  /*0010*/  S2R R5, SR_TID.X ;  /* 0x0000000000057919 */ /* 0x000e220000002100 */
[----:B------:R-:W0:Y:S06]  /*0020*/  LDCU UR6, c[0x0][0x364] ;  /* 0x00006c80ff0677ac */ /* 0x000e2c0008000800 */
[----:B------:R-:W1:Y:S01]  /*0030*/  LDC.64 R2, c[0x0][0x380] ;  /* 0x0000e000ff027b82 */ /* 0x000e620000000a00 */
[----:B------:R-:W0:Y:S01]  /*0040*/  S2R R0, SR_TID.Y ;  /* 0x0000000000007919 */ /* 0x000e220000002200 */
[----:B------:R-:W2:Y:S01]  /*0050*/  LDCU.64 UR4, c[0x0][0x358] ;  /* 0x00006b00ff0477ac */ /* 0x000ea20008000a00 */
[----:B0-----:R-:W-:-:S04]  /*0060*/  IMAD R5, R5, UR6, R0 ;  /* 0x0000000605057c24 */ /* 0x001fc8000f8e0200 */
[C---:B-1----:R-:W-:Y:S01]  /*0070*/  IMAD.WIDE.U32 R2, R5.reuse, 0x4, R2 ;  /* 0x0000000405027825 */ /* 0x042fe200078e0002 */
[----:B------:R-:W-:-:S04]  /*0080*/  IADD3 R0, PT, PT, R5, 0x1, RZ ;  /* 0x0000000105007810 */ /* 0x000fc80007ffe0ff */
[----:B------:R-:W-:-:S05]  /*0090*/  I2FP.F32.U32 R5, R0 ;  /* 0x0000000000057245 */ /* 0x000fca0000201000 */
[----:B--2---:R-:W-:Y:S01]  /*00a0*/  STG.E desc[UR4][R2.64], R5 ;  /* 0x0000000502007986 */ /* 0x004fe2000c101904 */
[----:B------:R-:W-:Y:S05]  /*00b0*/  EXIT ;  /* 0x000000000000794d */ /* 0x000fea0003800000 */
.L_x_0:
[----:B------:R-:W-:-:S00]  /*00c0*/  BRA `(.L_x_0) ;  /* 0xfffffffc00fc7947 */ /* 0x000fc0000383ffff */
[----:B------:R-:W-:-:S00]  /*00d0*/  NOP ;  /* 0x0000000000007918 */ /* 0x000fc00000000000 */
        /* <DEDUP_REMOVED lines=10> */
.L_x_1:


//--------------------- .nv.shared.reserved.0     --------------------------
	.section	.nv.shared.reserved.0,"aw",@nobits
	.weak		__nv_reservedSMEM_offset_0_alias
	.size		__nv_reservedSMEM_offset_0_alias, 0, 64
	.other		__nv_reservedSMEM_offset_0_alias,@"STO_CUDA_RESERVED_SHARED STV_DEFAULT"
__nv_reservedSMEM_offset_0_alias:
	.zero		0
	.zero		64


//--------------------- .nv.constant0._Z10kernelTestPf --------------------------
	.section	.nv.constant0._Z10kernelTestPf,"a",@progbits
	.sectionflags	@""
	.align	4
.nv.constant0._Z10kernelTestPf:
	.zero		904


//--------------------- SYMBOLS --------------------------

	.type		.nv.reservedSmem.offset0,@object
	.size		.nv.reservedSmem.offset0,0x4
